//
// Generated by NVIDIA NVVM Compiler
//
// Compiler Build ID: CL-36424714
// Cuda compilation tools, release 13.0, V13.0.88
// Based on NVVM 20.0.0
//

.version 9.0
.target sm_100
.address_size 64

	// .globl	_Z9set_labeliiPiPf

.visible .entry _Z9set_labeliiPiPf(
	.param .u32 _Z9set_labeliiPiPf_param_0,
	.param .u32 _Z9set_labeliiPiPf_param_1,
	.param .u64 .ptr .align 1 _Z9set_labeliiPiPf_param_2,
	.param .u64 .ptr .align 1 _Z9set_labeliiPiPf_param_3
)
{
	.reg .pred 	%p<3>;
	.reg .b32 	%r<12>;
	.reg .b32 	%f<2>;
	.reg .b64 	%rd<9>;

	ld.param.u32 	%r3, [_Z9set_labeliiPiPf_param_0];
	ld.param.u32 	%r2, [_Z9set_labeliiPiPf_param_1];
	ld.param.u64 	%rd1, [_Z9set_labeliiPiPf_param_2];
	ld.param.u64 	%rd2, [_Z9set_labeliiPiPf_param_3];
	mov.u32 	%r4, %ctaid.x;
	mov.u32 	%r5, %ntid.x;
	mov.u32 	%r6, %tid.x;
	mad.lo.s32 	%r1, %r4, %r5, %r6;
	mul.lo.s32 	%r7, %r2, %r3;
	setp.ge.s32 	%p1, %r1, %r7;
	@%p1 bra 	$L__BB0_2;
	cvta.to.global.u64 	%rd3, %rd1;
	cvta.to.global.u64 	%rd4, %rd2;
	div.s32 	%r8, %r1, %r2;
	mul.wide.s32 	%rd5, %r8, 4;
	add.s64 	%rd6, %rd3, %rd5;
	ld.global.u32 	%r9, [%rd6];
	mul.lo.s32 	%r10, %r8, %r2;
	sub.s32 	%r11, %r1, %r10;
	setp.eq.s32 	%p2, %r9, %r11;
	selp.f32 	%f1, 0fBF800000, 0f00000000, %p2;
	mul.wide.s32 	%rd7, %r1, 4;
	add.s64 	%rd8, %rd4, %rd7;
	st.global.f32 	[%rd8], %f1;
$L__BB0_2:
	ret;

}
	// .globl	_Z7concat2iiiiiiPfS_S_
.visible .entry _Z7concat2iiiiiiPfS_S_(
	.param .u32 _Z7concat2iiiiiiPfS_S__param_0,
	.param .u32 _Z7concat2iiiiiiPfS_S__param_1,
	.param .u32 _Z7concat2iiiiiiPfS_S__param_2,
	.param .u32 _Z7concat2iiiiiiPfS_S__param_3,
	.param .u32 _Z7concat2iiiiiiPfS_S__param_4,
	.param .u32 _Z7concat2iiiiiiPfS_S__param_5,
	.param .u64 .ptr .align 1 _Z7concat2iiiiiiPfS_S__param_6,
	.param .u64 .ptr .align 1 _Z7concat2iiiiiiPfS_S__param_7,
	.param .u64 .ptr .align 1 _Z7concat2iiiiiiPfS_S__param_8
)
{
	.reg .pred 	%p<4>;
	.reg .b32 	%r<31>;
	.reg .b32 	%f<3>;
	.reg .b64 	%rd<15>;

	ld.param.u32 	%r4, [_Z7concat2iiiiiiPfS_S__param_0];
	ld.param.u32 	%r5, [_Z7concat2iiiiiiPfS_S__param_1];
	ld.param.u32 	%r6, [_Z7concat2iiiiiiPfS_S__param_2];
	ld.param.u32 	%r7, [_Z7concat2iiiiiiPfS_S__param_3];
	ld.param.u32 	%r8, [_Z7concat2iiiiiiPfS_S__param_4];
	ld.param.u32 	%r9, [_Z7concat2iiiiiiPfS_S__param_5];
	ld.param.u64 	%rd3, [_Z7concat2iiiiiiPfS_S__param_6];
	ld.param.u64 	%rd4, [_Z7concat2iiiiiiPfS_S__param_7];
	ld.param.u64 	%rd5, [_Z7concat2iiiiiiPfS_S__param_8];
	cvta.to.global.u64 	%rd1, %rd5;
	mov.u32 	%r10, %ctaid.x;
	mov.u32 	%r11, %ntid.x;
	mov.u32 	%r12, %tid.x;
	mad.lo.s32 	%r1, %r10, %r11, %r12;
	add.s32 	%r2, %r6, %r5;
	mul.lo.s32 	%r13, %r2, %r4;
	mul.lo.s32 	%r14, %r13, %r7;
	mul.lo.s32 	%r15, %r14, %r8;
	setp.ge.s32 	%p1, %r1, %r15;
	@%p1 bra 	$L__BB1_4;
	div.s32 	%r16, %r1, %r8;
	mul.lo.s32 	%r17, %r16, %r8;
	sub.s32 	%r18, %r1, %r17;
	rem.s32 	%r19, %r16, %r7;
	div.s32 	%r20, %r1, %r7;
	div.s32 	%r21, %r20, %r8;
	div.s32 	%r22, %r21, %r2;
	mul.lo.s32 	%r23, %r22, %r2;
	sub.s32 	%r24, %r21, %r23;
	rem.s32 	%r25, %r22, %r4;
	setp.lt.s32 	%p2, %r24, %r5;
	selp.b64 	%rd6, %rd3, %rd4, %p2;
	selp.b32 	%r26, 0, %r5, %p2;
	sub.s32 	%r27, %r24, %r26;
	selp.b32 	%r28, %r5, %r6, %p2;
	cvta.to.global.u64 	%rd2, %rd6;
	mad.lo.s32 	%r29, %r25, %r28, %r27;
	mad.lo.s32 	%r30, %r29, %r7, %r19;
	mad.lo.s32 	%r3, %r30, %r8, %r18;
	setp.eq.s32 	%p3, %r9, 0;
	@%p3 bra 	$L__BB1_3;
	mul.wide.s32 	%rd7, %r3, 4;
	add.s64 	%rd8, %rd2, %rd7;
	ld.global.f32 	%f1, [%rd8];
	mul.wide.s32 	%rd9, %r1, 4;
	add.s64 	%rd10, %rd1, %rd9;
	st.global.f32 	[%rd10], %f1;
	bra.uni 	$L__BB1_4;
$L__BB1_3:
	mul.wide.s32 	%rd11, %r1, 4;
	add.s64 	%rd12, %rd1, %rd11;
	ld.global.f32 	%f2, [%rd12];
	mul.wide.s32 	%rd13, %r3, 4;
	add.s64 	%rd14, %rd2, %rd13;
	st.global.f32 	[%rd14], %f2;
$L__BB1_4:
	ret;

}


// ===== COMPILED SASS (sm_100) =====

	.target	sm_100

	.elftype	@"ET_EXEC"


//--------------------- .note.nv.tkinfo           --------------------------
	.section	.note.nv.tkinfo,"",@"SHT_NOTE"
	.sectionflags	@"SHF_NOTE_NV_TKINFO"
	.tkinfo
        /*0018*/ 	.word	0x00000002
        /*0030*/ 	.string	""
        /*0030*/ 	.string	"ptxas"
        /*0030*/ 	.string	"Cuda compilation tools, release 13.0, V13.0.88"
        /*0030*/ 	.string	"Build cuda_13.0.r13.0/compiler.36424714_0"
        /*0030*/ 	.string	"-arch sm_100 -m 64 "



//--------------------- .note.nv.cuinfo           --------------------------
	.section	.note.nv.cuinfo,"",@"SHT_NOTE"
	.sectionflags	@"SHF_NOTE_NV_CUINFO"
        /*0018*/ 	.short	0x0002
        /*001a*/ 	.short	0x0064
        /*001c*/ 	.short	0x0082
	.zero		2


//--------------------- .nv.info                  --------------------------
	.section	.nv.info,"",@"SHT_CUDA_INFO"
	.align	4


	//----- nvinfo : EIATTR_REGCOUNT
	.align		4
        /*0000*/ 	.byte	0x04, 0x2f
        /*0002*/ 	.short	(.L_1 - .L_0)
	.align		4
.L_0:
        /*0004*/ 	.word	index@(_Z9set_labeliiPiPf)
        /*0008*/ 	.word	0x0000000c


	//----- nvinfo : EIATTR_FRAME_SIZE
	.align		4
.L_1:
        /*000c*/ 	.byte	0x04, 0x11
        /*000e*/ 	.short	(.L_3 - .L_2)
	.align		4
.L_2:
        /*0010*/ 	.word	index@(_Z9set_labeliiPiPf)
        /*0014*/ 	.word	0x00000000


	//----- nvinfo : EIATTR_REGCOUNT
	.align		4
.L_3:
        /*0018*/ 	.byte	0x04, 0x2f
        /*001a*/ 	.short	(.L_5 - .L_4)
	.align		4
.L_4:
        /*001c*/ 	.word	index@(_Z7concat2iiiiiiPfS_S_)
        /*0020*/ 	.word	0x0000001a


	//----- nvinfo : EIATTR_FRAME_SIZE
	.align		4
.L_5:
        /*0024*/ 	.byte	0x04, 0x11
        /*0026*/ 	.short	(.L_7 - .L_6)
	.align		4
.L_6:
        /*0028*/ 	.word	index@(_Z7concat2iiiiiiPfS_S_)
        /*002c*/ 	.word	0x00000000


	//----- nvinfo : EIATTR_MIN_STACK_SIZE
	.align		4
.L_7:
        /*0030*/ 	.byte	0x04, 0x12
        /*0032*/ 	.short	(.L_9 - .L_8)
	.align		4
.L_8:
        /*0034*/ 	.word	index@(_Z7concat2iiiiiiPfS_S_)
        /*0038*/ 	.word	0x00000000


	//----- nvinfo : EIATTR_MIN_STACK_SIZE
	.align		4
.L_9:
        /*003c*/ 	.byte	0x04, 0x12
        /*003e*/ 	.short	(.L_11 - .L_10)
	.align		4
.L_10:
        /*0040*/ 	.word	index@(_Z9set_labeliiPiPf)
        /*0044*/ 	.word	0x00000000
.L_11:


//--------------------- .nv.compat                --------------------------
	.section	.nv.compat,"",@"SHT_CUDA_COMPAT_INFO"
	.align	4
        /*0000*/ 	.byte	0x02, 0x09, 0x00, 0x00, 0x02, 0x02, 0x01, 0x00, 0x02, 0x05, 0x05, 0x00, 0x03, 0x07, 0x01, 0x01
        /*0010*/ 	.byte	0x02, 0x03, 0x00, 0x00, 0x02, 0x06, 0x01, 0x00, 0x04, 0x0b, 0x08, 0x00, 0x09, 0x00, 0x00, 0x00
        /*0020*/ 	.byte	0x00, 0x00, 0x00, 0x00


//--------------------- .nv.info._Z7concat2iiiiiiPfS_S_ --------------------------
	.section	.nv.info._Z7concat2iiiiiiPfS_S_,"",@"SHT_CUDA_INFO"
	.sectionflags	@""
	.align	4


	//----- nvinfo : EIATTR_CUDA_API_VERSION
	.align		4
        /*0000*/ 	.byte	0x04, 0x37
        /*0002*/ 	.short	(.L_13 - .L_12)
.L_12:
        /*0004*/ 	.word	0x00000082


	//----- nvinfo : EIATTR_KPARAM_INFO
	.align		4
.L_13:
        /*0008*/ 	.byte	0x04, 0x17
        /*000a*/ 	.short	(.L_15 - .L_14)
.L_14:
        /*000c*/ 	.word	0x00000000
        /*0010*/ 	.short	0x0008
        /*0012*/ 	.short	0x0028
        /*0014*/ 	.byte	0x00, 0xf5, 0x21, 0x00


	//----- nvinfo : EIATTR_KPARAM_INFO
	.align		4
.L_15:
        /*0018*/ 	.byte	0x04, 0x17
        /*001a*/ 	.short	(.L_17 - .L_16)
.L_16:
        /*001c*/ 	.word	0x00000000
        /*0020*/ 	.short	0x0007
        /*0022*/ 	.short	0x0020
        /*0024*/ 	.byte	0x00, 0xf5, 0x21, 0x00


	//----- nvinfo : EIATTR_KPARAM_INFO
	.align		4
.L_17:
        /*0028*/ 	.byte	0x04, 0x17
        /*002a*/ 	.short	(.L_19 - .L_18)
.L_18:
        /*002c*/ 	.word	0x00000000
        /*0030*/ 	.short	0x0006
        /*0032*/ 	.short	0x0018
        /*0034*/ 	.byte	0x00, 0xf5, 0x21, 0x00


	//----- nvinfo : EIATTR_KPARAM_INFO
	.align		4
.L_19:
        /*0038*/ 	.byte	0x04, 0x17
        /*003a*/ 	.short	(.L_21 - .L_20)
.L_20:
        /*003c*/ 	.word	0x00000000
        /*0040*/ 	.short	0x0005
        /*0042*/ 	.short	0x0014
        /*0044*/ 	.byte	0x00, 0xf0, 0x11, 0x00


	//----- nvinfo : EIATTR_KPARAM_INFO
	.align		4
.L_21:
        /*0048*/ 	.byte	0x04, 0x17
        /*004a*/ 	.short	(.L_23 - .L_22)
.L_22:
        /*004c*/ 	.word	0x00000000
        /*0050*/ 	.short	0x0004
        /*0052*/ 	.short	0x0010
        /*0054*/ 	.byte	0x00, 0xf0, 0x11, 0x00


	//----- nvinfo : EIATTR_KPARAM_INFO
	.align		4
.L_23:
        /*0058*/ 	.byte	0x04, 0x17
        /*005a*/ 	.short	(.L_25 - .L_24)
.L_24:
        /*005c*/ 	.word	0x00000000
        /*0060*/ 	.short	0x0003
        /*0062*/ 	.short	0x000c
        /*0064*/ 	.byte	0x00, 0xf0, 0x11, 0x00


	//----- nvinfo : EIATTR_KPARAM_INFO
	.align		4
.L_25:
        /*0068*/ 	.byte	0x04, 0x17
        /*006a*/ 	.short	(.L_27 - .L_26)
.L_26:
        /*006c*/ 	.word	0x00000000
        /*0070*/ 	.short	0x0002
        /*0072*/ 	.short	0x0008
        /*0074*/ 	.byte	0x00, 0xf0, 0x11, 0x00


	//----- nvinfo : EIATTR_KPARAM_INFO
	.align		4
.L_27:
        /*0078*/ 	.byte	0x04, 0x17
        /*007a*/ 	.short	(.L_29 - .L_28)
.L_28:
        /*007c*/ 	.word	0x00000000
        /*0080*/ 	.short	0x0001
        /*0082*/ 	.short	0x0004
        /*0084*/ 	.byte	0x00, 0xf0, 0x11, 0x00


	//----- nvinfo : EIATTR_KPARAM_INFO
	.align		4
.L_29:
        /*0088*/ 	.byte	0x04, 0x17
        /*008a*/ 	.short	(.L_31 - .L_30)
.L_30:
        /*008c*/ 	.word	0x00000000
        /*0090*/ 	.short	0x0000
        /*0092*/ 	.short	0x0000
        /*0094*/ 	.byte	0x00, 0xf0, 0x11, 0x00


	//----- nvinfo : EIATTR_SPARSE_MMA_MASK
	.align		4
.L_31:
        /*0098*/ 	.byte	0x03, 0x50
        /*009a*/ 	.short	0x0000


	//----- nvinfo : EIATTR_MAXREG_COUNT
	.align		4
        /*009c*/ 	.byte	0x03, 0x1b
        /*009e*/ 	.short	0x00ff


	//----- nvinfo : EIATTR_MERCURY_ISA_VERSION
	.align		4
        /*00a0*/ 	.byte	0x03, 0x5f
        /*00a2*/ 	.short	0x0101


	//----- nvinfo : EIATTR_VRC_CTA_INIT_COUNT
	.align		4
        /*00a4*/ 	.byte	0x02, 0x4a
	.zero		1
	.zero		1


	//----- nvinfo : EIATTR_EXIT_INSTR_OFFSETS
	.align		4
        /*00a8*/ 	.byte	0x04, 0x1c
        /*00aa*/ 	.short	(.L_33 - .L_32)


	//   ....[0]....
.L_32:
        /*00ac*/ 	.word	0x000000d0


	//   ....[1]....
        /*00b0*/ 	.word	0x000009c0


	//   ....[2]....
        /*00b4*/ 	.word	0x00000a20


	//----- nvinfo : EIATTR_CBANK_PARAM_SIZE
	.align		4
.L_33:
        /*00b8*/ 	.byte	0x03, 0x19
        /*00ba*/ 	.short	0x0030


	//----- nvinfo : EIATTR_PARAM_CBANK
	.align		4
        /*00bc*/ 	.byte	0x04, 0x0a
        /*00be*/ 	.short	(.L_35 - .L_34)
	.align		4
.L_34:
        /*00c0*/ 	.word	index@(.nv.constant0._Z7concat2iiiiiiPfS_S_)
        /*00c4*/ 	.short	0x0380
        /*00c6*/ 	.short	0x0030


	//----- nvinfo : EIATTR_SW_WAR
	.align		4
.L_35:
        /*00c8*/ 	.byte	0x04, 0x36
        /*00ca*/ 	.short	(.L_37 - .L_36)
.L_36:
        /*00cc*/ 	.word	0x00000008
.L_37:


//--------------------- .nv.info._Z9set_labeliiPiPf --------------------------
	.section	.nv.info._Z9set_labeliiPiPf,"",@"SHT_CUDA_INFO"
	.sectionflags	@""
	.align	4


	//----- nvinfo : EIATTR_CUDA_API_VERSION
	.align		4
        /*0000*/ 	.byte	0x04, 0x37
        /*0002*/ 	.short	(.L_39 - .L_38)
.L_38:
        /*0004*/ 	.word	0x00000082


	//----- nvinfo : EIATTR_KPARAM_INFO
	.align		4
.L_39:
        /*0008*/ 	.byte	0x04, 0x17
        /*000a*/ 	.short	(.L_41 - .L_40)
.L_40:
        /*000c*/ 	.word	0x00000000
        /*0010*/ 	.short	0x0003
        /*0012*/ 	.short	0x0010
        /*0014*/ 	.byte	0x00, 0xf5, 0x21, 0x00


	//----- nvinfo : EIATTR_KPARAM_INFO
	.align		4
.L_41:
        /*0018*/ 	.byte	0x04, 0x17
        /*001a*/ 	.short	(.L_43 - .L_42)
.L_42:
        /*001c*/ 	.word	0x00000000
        /*0020*/ 	.short	0x0002
        /*0022*/ 	.short	0x0008
        /*0024*/ 	.byte	0x00, 0xf5, 0x21, 0x00


	//----- nvinfo : EIATTR_KPARAM_INFO
	.align		4
.L_43:
        /*0028*/ 	.byte	0x04, 0x17
        /*002a*/ 	.short	(.L_45 - .L_44)
.L_44:
        /*002c*/ 	.word	0x00000000
        /*0030*/ 	.short	0x0001
        /*0032*/ 	.short	0x0004
        /*0034*/ 	.byte	0x00, 0xf0, 0x11, 0x00


	//----- nvinfo : EIATTR_KPARAM_INFO
	.align		4
.L_45:
        /*0038*/ 	.byte	0x04, 0x17
        /*003a*/ 	.short	(.L_47 - .L_46)
.L_46:
        /*003c*/ 	.word	0x00000000
        /*0040*/ 	.short	0x0000
        /*0042*/ 	.short	0x0000
        /*0044*/ 	.byte	0x00, 0xf0, 0x11, 0x00


	//----- nvinfo : EIATTR_SPARSE_MMA_MASK
	.align		4
.L_47:
        /*0048*/ 	.byte	0x03, 0x50
        /*004a*/ 	.short	0x0000


	//----- nvinfo : EIATTR_MAXREG_COUNT
	.align		4
        /*004c*/ 	.byte	0x03, 0x1b
        /*004e*/ 	.short	0x00ff


	//----- nvinfo : EIATTR_MERCURY_ISA_VERSION
	.align		4
        /*0050*/ 	.byte	0x03, 0x5f
        /*0052*/ 	.short	0x0101


	//----- nvinfo : EIATTR_VRC_CTA_INIT_COUNT
	.align		4
        /*0054*/ 	.byte	0x02, 0x4a
	.zero		1
	.zero		1


	//----- nvinfo : EIATTR_EXIT_INSTR_OFFSETS
	.align		4
        /*0058*/ 	.byte	0x04, 0x1c
        /*005a*/ 	.short	(.L_49 - .L_48)


	//   ....[0]....
.L_48:
        /*005c*/ 	.word	0x00000080


	//   ....[1]....
        /*0060*/ 	.word	0x000002d0


	//----- nvinfo : EIATTR_CBANK_PARAM_SIZE
	.align		4
.L_49:
        /*0064*/ 	.byte	0x03, 0x19
        /*0066*/ 	.short	0x0018


	//----- nvinfo : EIATTR_PARAM_CBANK
	.align		4
        /*0068*/ 	.byte	0x04, 0x0a
        /*006a*/ 	.short	(.L_51 - .L_50)
	.align		4
.L_50:
        /*006c*/ 	.word	index@(.nv.constant0._Z9set_labeliiPiPf)
        /*0070*/ 	.short	0x0380
        /*0072*/ 	.short	0x0018


	//----- nvinfo : EIATTR_SW_WAR
	.align		4
.L_51:
        /*0074*/ 	.byte	0x04, 0x36
        /*0076*/ 	.short	(.L_53 - .L_52)
.L_52:
        /*0078*/ 	.word	0x00000008
.L_53:


//--------------------- .nv.callgraph             --------------------------
	.section	.nv.callgraph,"",@"SHT_CUDA_CALLGRAPH"
	.align	4
	.sectionentsize	8
	.align		4
        /*0000*/ 	.word	0x00000000
	.align		4
        /*0004*/ 	.word	0xffffffff
	.align		4
        /*0008*/ 	.word	0x00000000
	.align		4
        /*000c*/ 	.word	0xfffffffe
	.align		4
        /*0010*/ 	.word	0x00000000
	.align		4
        /*0014*/ 	.word	0xfffffffd
	.align		4
        /*0018*/ 	.word	0x00000000
	.align		4
        /*001c*/ 	.word	0xfffffffc


//--------------------- .text._Z7concat2iiiiiiPfS_S_ --------------------------
	.section	.text._Z7concat2iiiiiiPfS_S_,"ax",@progbits
	.align	128
        .global         _Z7concat2iiiiiiPfS_S_
        .type           _Z7concat2iiiiiiPfS_S_,@function
        .size           _Z7concat2iiiiiiPfS_S_,(.L_x_3 - _Z7concat2iiiiiiPfS_S_)
        .other          _Z7concat2iiiiiiPfS_S_,@"STO_CUDA_ENTRY STV_DEFAULT"
_Z7concat2iiiiiiPfS_S_:
.text._Z7concat2iiiiiiPfS_S_:
[----:B------:R-:W-:Y:S08]  /*0000*/  LDC R1, c[0x0][0x37c] ;  /* 0x0000df00ff017b82 */ /* 0x000ff00000000800 */
[----:B------:R-:W0:Y:S01]  /*0010*/  LDC.64 R4, c[0x0][0x380] ;  /* 0x0000e000ff047b82 */ /* 0x000e220000000a00 */
[----:B------:R-:W1:Y:S07]  /*0020*/  S2R R8, SR_TID.X ;  /* 0x0000000000087919 */ /* 0x000e6e0000002100 */
[----:B------:R-:W0:Y:S08]  /*0030*/  LDC.64 R2, c[0x0][0x388] ;  /* 0x0000e200ff027b82 */ /* 0x000e300000000a00 */
[----:B------:R-:W1:Y:S08]  /*0040*/  S2UR UR4, SR_CTAID.X ;  /* 0x00000000000479c3 */ /* 0x000e700000002500 */
[----:B------:R-:W1:Y:S08]  /*0050*/  LDC R7, c[0x0][0x360] ;  /* 0x0000d800ff077b82 */ /* 0x000e700000000800 */
[----:B------:R-:W2:Y:S01]  /*0060*/  LDC R11, c[0x0][0x390] ;  /* 0x0000e400ff0b7b82 */ /* 0x000ea20000000800 */
[----:B0-----:R-:W-:-:S04]  /*0070*/  IMAD.IADD R9, R2, 0x1, R5 ;  /* 0x0000000102097824 */ /* 0x001fc800078e0205 */
[----:B------:R-:W-:-:S04]  /*0080*/  IMAD R0, R9, R4, RZ ;  /* 0x0000000409007224 */ /* 0x000fc800078e02ff */
[----:B------:R-:W-:Y:S02]  /*0090*/  IMAD R6, R0, R3, RZ ;  /* 0x0000000300067224 */ /* 0x000fe400078e02ff */
[----:B-1----:R-:W-:Y:S02]  /*00a0*/  IMAD R0, R7, UR4, R8 ;  /* 0x0000000407007c24 */ /* 0x002fe4000f8e0208 */
[----:B--2---:R-:W-:-:S05]  /*00b0*/  IMAD R7, R6, R11, RZ ;  /* 0x0000000b06077224 */ /* 0x004fca00078e02ff */
[----:B------:R-:W-:-:S13]  /*00c0*/  ISETP.GE.AND P0, PT, R0, R7, PT ;  /* 0x000000070000720c */ /* 0x000fda0003f06270 */
[----:B------:R-:W-:Y:S05]  /*00d0*/  @P0 EXIT ;  /* 0x000000000000094d */ /* 0x000fea0003800000 */
[----:B------:R-:W-:Y:S01]  /*00e0*/  IABS R8, R3 ;  /* 0x0000000300087213 */ /* 0x000fe20000000000 */
[----:B------:R-:W0:Y:S01]  /*00f0*/  LDCU UR4, c[0x0][0x394] ;  /* 0x00007280ff0477ac */ /* 0x000e220008000800 */
[----:B------:R-:W-:Y:S02]  /*0100*/  IABS R17, R0 ;  /* 0x0000000000117213 */ /* 0x000fe40000000000 */
[----:B------:R-:W1:Y:S01]  /*0110*/  I2F.RP R10, R8 ;  /* 0x00000008000a7306 */ /* 0x000e620000209400 */
[----:B------:R-:W-:Y:S02]  /*0120*/  IABS R12, R11 ;  /* 0x0000000b000c7213 */ /* 0x000fe40000000000 */
[----:B------:R-:W-:Y:S02]  /*0130*/  LOP3.LUT R15, R0, R3, RZ, 0x3c, !PT ;  /* 0x00000003000f7212 */ /* 0x000fe400078e3cff */
[----:B------:R-:W-:Y:S02]  /*0140*/  IABS R16, R9 ;  /* 0x0000000900107213 */ /* 0x000fe40000000000 */
[----:B------:R-:W-:-:S02]  /*0150*/  ISETP.GE.AND P2, PT, R15, RZ, PT ;  /* 0x000000ff0f00720c */ /* 0x000fc40003f46270 */
[----:B------:R-:W-:Y:S01]  /*0160*/  IABS R23, R9 ;  /* 0x0000000900177213 */ /* 0x000fe20000000000 */
[----:B-1----:R-:W1:Y:S01]  /*0170*/  MUFU.RCP R10, R10 ;  /* 0x0000000a000a7308 */ /* 0x002e620000001000 */
[----:B0-----:R-:W-:Y:S01]  /*0180*/  UISETP.NE.AND UP0, UPT, UR4, URZ, UPT ;  /* 0x000000ff0400728c */ /* 0x001fe2000bf05270 */
[----:B------:R-:W0:Y:S01]  /*0190*/  LDCU.64 UR4, c[0x0][0x358] ;  /* 0x00006b00ff0477ac */ /* 0x000e220008000a00 */
[----:B-1----:R-:W-:-:S05]  /*01a0*/  VIADD R6, R10, 0xffffffe ;  /* 0x0ffffffe0a067836 */ /* 0x002fca0000000000 */
[----:B------:R-:W1:Y:S08]  /*01b0*/  I2F.RP R10, R12 ;  /* 0x0000000c000a7306 */ /* 0x000e700000209400 */
[----:B------:R2:W3:Y:S08]  /*01c0*/  F2I.FTZ.U32.TRUNC.NTZ R7, R6 ;  /* 0x0000000600077305 */ /* 0x0004f0000021f000 */
[----:B-1----:R-:W1:Y:S01]  /*01d0*/  MUFU.RCP R10, R10 ;  /* 0x0000000a000a7308 */ /* 0x002e620000001000 */
[----:B--2---:R-:W-:Y:S01]  /*01e0*/  IMAD.MOV.U32 R6, RZ, RZ, RZ ;  /* 0x000000ffff067224 */ /* 0x004fe200078e00ff */
[----:B---3--:R-:W-:-:S05]  /*01f0*/  IADD3 R13, PT, PT, RZ, -R7, RZ ;  /* 0x80000007ff0d7210 */ /* 0x008fca0007ffe0ff */
[----:B------:R-:W-:-:S04]  /*0200*/  IMAD R13, R13, R8, RZ ;  /* 0x000000080d0d7224 */ /* 0x000fc800078e02ff */
[----:B------:R-:W-:-:S04]  /*0210*/  IMAD.HI.U32 R13, R7, R13, R6 ;  /* 0x0000000d070d7227 */ /* 0x000fc800078e0006 */
[----:B-1----:R-:W-:Y:S01]  /*0220*/  VIADD R6, R10, 0xffffffe ;  /* 0x0ffffffe0a067836 */ /* 0x002fe20000000000 */
[----:B------:R-:W-:Y:S01]  /*0230*/  LOP3.LUT R10, RZ, R3, RZ, 0x33, !PT ;  /* 0x00000003ff0a7212 */ /* 0x000fe200078e33ff */
[----:B------:R-:W-:-:S04]  /*0240*/  IMAD.HI.U32 R14, R13, R17, RZ ;  /* 0x000000110d0e7227 */ /* 0x000fc800078e00ff */
[----:B------:R-:W-:-:S04]  /*0250*/  IMAD.MOV R7, RZ, RZ, -R14 ;  /* 0x000000ffff077224 */ /* 0x000fc800078e0a0e */
[----:B------:R-:W-:-:S05]  /*0260*/  IMAD R7, R8, R7, R17 ;  /* 0x0000000708077224 */ /* 0x000fca00078e0211 */
[----:B------:R-:W-:-:S13]  /*0270*/  ISETP.GT.U32.AND P1, PT, R8, R7, PT ;  /* 0x000000070800720c */ /* 0x000fda0003f24070 */
[----:B------:R-:W-:Y:S01]  /*0280*/  @!P1 IADD3 R7, PT, PT, R7, -R8, RZ ;  /* 0x8000000807079210 */ /* 0x000fe20007ffe0ff */
[----:B------:R-:W-:-:S03]  /*0290*/  @!P1 VIADD R14, R14, 0x1 ;  /* 0x000000010e0e9836 */ /* 0x000fc60000000000 */
[----:B------:R-:W-:Y:S02]  /*02a0*/  ISETP.GE.U32.AND P0, PT, R7, R8, PT ;  /* 0x000000080700720c */ /* 0x000fe40003f06070 */
[----:B------:R1:W2:Y:S02]  /*02b0*/  F2I.FTZ.U32.TRUNC.NTZ R7, R6 ;  /* 0x0000000600077305 */ /* 0x0002a4000021f000 */
[----:B-1----:R-:W-:-:S09]  /*02c0*/  HFMA2 R6, -RZ, RZ, 0, 0 ;  /* 0x00000000ff067431 */ /* 0x002fd200000001ff */
[----:B------:R-:W-:Y:S02]  /*02d0*/  @P0 IADD3 R14, PT, PT, R14, 0x1, RZ ;  /* 0x000000010e0e0810 */ /* 0x000fe40007ffe0ff */
[----:B------:R-:W-:Y:S01]  /*02e0*/  ISETP.NE.AND P0, PT, R3, RZ, PT ;  /* 0x000000ff0300720c */ /* 0x000fe20003f05270 */
[----:B--2---:R-:W-:Y:S02]  /*02f0*/  IMAD.MOV R15, RZ, RZ, -R7 ;  /* 0x000000ffff0f7224 */ /* 0x004fe400078e0a07 */
[----:B------:R-:W-:Y:S02]  /*0300*/  @!P2 IMAD.MOV R14, RZ, RZ, -R14 ;  /* 0x000000ffff0ea224 */ /* 0x000fe400078e0a0e */
[----:B------:R-:W-:-:S03]  /*0310*/  IMAD R15, R15, R12, RZ ;  /* 0x0000000c0f0f7224 */ /* 0x000fc600078e02ff */
[----:B------:R-:W-:Y:S01]  /*0320*/  SEL R14, R10, R14, !P0 ;  /* 0x0000000e0a0e7207 */ /* 0x000fe20004000000 */
[----:B------:R-:W-:Y:S02]  /*0330*/  IMAD.HI.U32 R20, R7, R15, R6 ;  /* 0x0000000f07147227 */ /* 0x000fe400078e0006 */
[----:B------:R-:W1:Y:S01]  /*0340*/  I2F.RP R15, R16 ;  /* 0x00000010000f7306 */ /* 0x000e620000209400 */
[----:B------:R-:W-:Y:S02]  /*0350*/  IABS R18, R14 ;  /* 0x0000000e00127213 */ /* 0x000fe40000000000 */
[----:B------:R-:W-:-:S03]  /*0360*/  LOP3.LUT R14, R14, R11, RZ, 0x3c, !PT ;  /* 0x0000000b0e0e7212 */ /* 0x000fc600078e3cff */
[----:B------:R-:W-:Y:S01]  /*0370*/  IMAD.MOV.U32 R7, RZ, RZ, R18 ;  /* 0x000000ffff077224 */ /* 0x000fe200078e0012 */
[----:B------:R-:W-:-:S03]  /*0380*/  ISETP.GE.AND P3, PT, R14, RZ, PT ;  /* 0x000000ff0e00720c */ /* 0x000fc60003f66270 */
[----:B------:R-:W-:-:S04]  /*0390*/  IMAD.HI.U32 R6, R20, R7, RZ ;  /* 0x0000000714067227 */ /* 0x000fc800078e00ff */
[----:B------:R-:W-:Y:S01]  /*03a0*/  IMAD.MOV R18, RZ, RZ, -R6 ;  /* 0x000000ffff127224 */ /* 0x000fe200078e0a06 */
[----:B-1----:R-:W1:Y:S01]  /*03b0*/  MUFU.RCP R15, R15 ;  /* 0x0000000f000f7308 */ /* 0x002e620000001000 */
[----:B------:R-:W-:-:S04]  /*03c0*/  IMAD.HI.U32 R20, R20, R17, RZ ;  /* 0x0000001114147227 */ /* 0x000fc800078e00ff */
[----:B------:R-:W-:Y:S01]  /*03d0*/  IMAD R7, R12, R18, R7 ;  /* 0x000000120c077224 */ /* 0x000fe200078e0207 */
[----:B------:R-:W-:-:S04]  /*03e0*/  LOP3.LUT R18, RZ, R11, RZ, 0x33, !PT ;  /* 0x0000000bff127212 */ /* 0x000fc800078e33ff */
[----:B------:R-:W-:Y:S01]  /*03f0*/  ISETP.GT.U32.AND P2, PT, R12, R7, PT ;  /* 0x000000070c00720c */ /* 0x000fe20003f44070 */
[----:B-1----:R-:W-:Y:S01]  /*0400*/  VIADD R19, R15, 0xffffffe ;  /* 0x0ffffffe0f137836 */ /* 0x002fe20000000000 */
[----:B------:R-:W-:-:S11]  /*0410*/  IABS R15, R4 ;  /* 0x00000004000f7213 */ /* 0x000fd60000000000 */
[----:B------:R-:W-:Y:S01]  /*0420*/  @!P2 IADD3 R7, PT, PT, R7, -R12, RZ ;  /* 0x8000000c0707a210 */ /* 0x000fe20007ffe0ff */
[----:B------:R-:W-:-:S03]  /*0430*/  @!P2 VIADD R6, R6, 0x1 ;  /* 0x000000010606a836 */ /* 0x000fc60000000000 */
[----:B------:R-:W-:Y:S02]  /*0440*/  ISETP.GE.U32.AND P1, PT, R7, R12, PT ;  /* 0x0000000c0700720c */ /* 0x000fe40003f26070 */
[----:B------:R-:W1:Y:S08]  /*0450*/  F2I.FTZ.U32.TRUNC.NTZ R7, R19 ;  /* 0x0000001300077305 */ /* 0x000e70000021f000 */
[----:B------:R-:W2:Y:S03]  /*0460*/  I2F.RP R19, R15 ;  /* 0x0000000f00137306 */ /* 0x000ea60000209400 */
[----:B------:R-:W-:-:S02]  /*0470*/  @P1 IADD3 R6, PT, PT, R6, 0x1, RZ ;  /* 0x0000000106061810 */ /* 0x000fc40007ffe0ff */
[----:B------:R-:W-:Y:S01]  /*0480*/  ISETP.NE.AND P1, PT, R11, RZ, PT ;  /* 0x000000ff0b00720c */ /* 0x000fe20003f25270 */
[----:B-1----:R-:W-:Y:S02]  /*0490*/  IMAD.MOV R21, RZ, RZ, -R7 ;  /* 0x000000ffff157224 */ /* 0x002fe400078e0a07 */
[----:B------:R-:W-:Y:S02]  /*04a0*/  @!P3 IMAD.MOV R6, RZ, RZ, -R6 ;  /* 0x000000ffff06b224 */ /* 0x000fe400078e0a06 */
[----:B------:R-:W-:-:S03]  /*04b0*/  IMAD R21, R21, R16, RZ ;  /* 0x0000001015157224 */ /* 0x000fc600078e02ff */
[----:B------:R-:W-:Y:S01]  /*04c0*/  SEL R14, R18, R6, !P1 ;  /* 0x00000006120e7207 */ /* 0x000fe20004800000 */
[----:B--2---:R-:W1:Y:S01]  /*04d0*/  MUFU.RCP R19, R19 ;  /* 0x0000001300137308 */ /* 0x004e620000001000 */
[----:B------:R-:W-:Y:S02]  /*04e0*/  MOV R6, RZ ;  /* 0x000000ff00067202 */ /* 0x000fe40000000f00 */
[----:B------:R-:W-:-:S03]  /*04f0*/  IABS R22, R14 ;  /* 0x0000000e00167213 */ /* 0x000fc60000000000 */
[----:B------:R-:W-:-:S04]  /*0500*/  IMAD.HI.U32 R6, R7, R21, R6 ;  /* 0x0000001507067227 */ /* 0x000fc800078e0006 */
[----:B------:R-:W-:Y:S02]  /*0510*/  IMAD.MOV.U32 R7, RZ, RZ, R22 ;  /* 0x000000ffff077224 */ /* 0x000fe400078e0016 */
[----:B------:R-:W-:Y:S02]  /*0520*/  IMAD.MOV R21, RZ, RZ, -R23 ;  /* 0x000000ffff157224 */ /* 0x000fe400078e0a17 */
[----:B------:R-:W-:-:S04]  /*0530*/  IMAD.HI.U32 R6, R6, R7, RZ ;  /* 0x0000000706067227 */ /* 0x000fc800078e00ff */
[----:B------:R-:W-:Y:S01]  /*0540*/  IMAD R7, R6, R21, R7 ;  /* 0x0000001506077224 */ /* 0x000fe200078e0207 */
[----:B------:R-:W-:-:S04]  /*0550*/  IADD3 R21, PT, PT, -R20, RZ, RZ ;  /* 0x000000ff14157210 */ /* 0x000fc80007ffe1ff */
[----:B------:R-:W-:Y:S01]  /*0560*/  ISETP.GT.U32.AND P2, PT, R16, R7, PT ;  /* 0x000000071000720c */ /* 0x000fe20003f44070 */
[----:B------:R-:W-:Y:S02]  /*0570*/  IMAD R17, R12, R21, R17 ;  /* 0x000000150c117224 */ /* 0x000fe400078e0211 */
[----:B-1----:R-:W-:-:S03]  /*0580*/  VIADD R21, R19, 0xffffffe ;  /* 0x0ffffffe13157836 */ /* 0x002fc60000000000 */
[----:B------:R-:W-:-:S07]  /*0590*/  ISETP.GT.U32.AND P5, PT, R12, R17, PT ;  /* 0x000000110c00720c */ /* 0x000fce0003fa4070 */
[----:B------:R-:W-:Y:S02]  /*05a0*/  @!P2 IMAD.IADD R7, R7, 0x1, -R16 ;  /* 0x000000010707a824 */ /* 0x000fe400078e0a10 */
[----:B------:R-:W-:Y:S01]  /*05b0*/  @!P2 VIADD R6, R6, 0x1 ;  /* 0x000000010606a836 */ /* 0x000fe20000000000 */
[----:B------:R-:W-:Y:S02]  /*05c0*/  ISETP.NE.AND P2, PT, R9, RZ, PT ;  /* 0x000000ff0900720c */ /* 0x000fe40003f45270 */
[----:B------:R-:W-:Y:S02]  /*05d0*/  ISETP.GE.U32.AND P6, PT, R7, R16, PT ;  /* 0x000000100700720c */ /* 0x000fe40003fc6070 */
[----:B------:R-:W1:Y:S01]  /*05e0*/  F2I.FTZ.U32.TRUNC.NTZ R7, R21 ;  /* 0x0000001500077305 */ /* 0x000e62000021f000 */
[----:B------:R-:W-:Y:S02]  /*05f0*/  @!P5 IADD3 R17, PT, PT, R17, -R12, RZ ;  /* 0x8000000c1111d210 */ /* 0x000fe40007ffe0ff */
[----:B------:R-:W-:-:S02]  /*0600*/  LOP3.LUT R16, R14, R9, RZ, 0x3c, !PT ;  /* 0x000000090e107212 */ /* 0x000fc400078e3cff */
[----:B------:R-:W-:Y:S02]  /*0610*/  ISETP.GE.U32.AND P4, PT, R17, R12, PT ;  /* 0x0000000c1100720c */ /* 0x000fe40003f86070 */
[----:B------:R-:W-:Y:S02]  /*0620*/  LOP3.LUT R12, R0, R11, RZ, 0x3c, !PT ;  /* 0x0000000b000c7212 */ /* 0x000fe400078e3cff */
[----:B------:R-:W-:Y:S02]  /*0630*/  @!P5 IADD3 R20, PT, PT, R20, 0x1, RZ ;  /* 0x000000011414d810 */ /* 0x000fe40007ffe0ff */
[----:B------:R-:W-:Y:S01]  /*0640*/  @P6 VIADD R6, R6, 0x1 ;  /* 0x0000000106066836 */ /* 0x000fe20000000000 */
[----:B------:R-:W-:Y:S02]  /*0650*/  ISETP.GE.AND P3, PT, R16, RZ, PT ;  /* 0x000000ff1000720c */ /* 0x000fe40003f66270 */
[----:B------:R-:W-:Y:S01]  /*0660*/  ISETP.GE.AND P5, PT, R12, RZ, PT ;  /* 0x000000ff0c00720c */ /* 0x000fe20003fa6270 */
[----:B------:R-:W-:-:S02]  /*0670*/  IMAD.MOV.U32 R12, RZ, RZ, R6 ;  /* 0x000000ffff0c7224 */ /* 0x000fc400078e0006 */
[----:B-1----:R-:W-:Y:S01]  /*0680*/  IMAD.MOV R6, RZ, RZ, -R7 ;  /* 0x000000ffff067224 */ /* 0x002fe200078e0a07 */
[----:B------:R-:W-:-:S03]  /*0690*/  @P4 IADD3 R20, PT, PT, R20, 0x1, RZ ;  /* 0x0000000114144810 */ /* 0x000fc60007ffe0ff */
[----:B------:R-:W-:Y:S02]  /*06a0*/  IMAD R17, R6, R15, RZ ;  /* 0x0000000f06117224 */ /* 0x000fe400078e02ff */
[----:B------:R-:W-:Y:S02]  /*06b0*/  HFMA2 R6, -RZ, RZ, 0, 0 ;  /* 0x00000000ff067431 */ /* 0x000fe400000001ff */
[----:B------:R-:W-:Y:S01]  /*06c0*/  @!P3 IMAD.MOV R12, RZ, RZ, -R12 ;  /* 0x000000ffff0cb224 */ /* 0x000fe200078e0a0c */
[----:B------:R-:W-:Y:S01]  /*06d0*/  @!P2 LOP3.LUT R12, RZ, R9, RZ, 0x33, !PT ;  /* 0x00000009ff0ca212 */ /* 0x000fe200078e33ff */
[----:B------:R-:W-:-:S03]  /*06e0*/  @!P5 IMAD.MOV R20, RZ, RZ, -R20 ;  /* 0x000000ffff14d224 */ /* 0x000fc600078e0a14 */
[----:B------:R-:W-:Y:S01]  /*06f0*/  IABS R16, R12 ;  /* 0x0000000c00107213 */ /* 0x000fe20000000000 */
[----:B------:R-:W-:Y:S01]  /*0700*/  IMAD.HI.U32 R6, R7, R17, R6 ;  /* 0x0000001107067227 */ /* 0x000fe200078e0006 */
[----:B------:R-:W-:Y:S02]  /*0710*/  SEL R18, R18, R20, !P1 ;  /* 0x0000001412127207 */ /* 0x000fe40004800000 */
[----:B------:R-:W-:Y:S02]  /*0720*/  IADD3 R17, PT, PT, -R12, RZ, RZ ;  /* 0x000000ff0c117210 */ /* 0x000fe40007ffe1ff */
[----:B------:R-:W-:Y:S01]  /*0730*/  IABS R7, R18 ;  /* 0x0000001200077213 */ /* 0x000fe20000000000 */
[----:B------:R-:W-:Y:S01]  /*0740*/  IMAD.HI.U32 R6, R6, R16, RZ ;  /* 0x0000001006067227 */ /* 0x000fe200078e00ff */
[----:B------:R-:W-:-:S03]  /*0750*/  ISETP.GE.AND P4, PT, R12, RZ, PT ;  /* 0x000000ff0c00720c */ /* 0x000fc60003f86270 */
[----:B------:R-:W-:Y:S02]  /*0760*/  IMAD.MOV R6, RZ, RZ, -R6 ;  /* 0x000000ffff067224 */ /* 0x000fe400078e0a06 */
[----:B------:R-:W-:-:S04]  /*0770*/  IMAD.HI.U32 R13, R13, R7, RZ ;  /* 0x000000070d0d7227 */ /* 0x000fc800078e00ff */
[----:B------:R-:W-:Y:S02]  /*0780*/  IMAD R16, R15, R6, R16 ;  /* 0x000000060f107224 */ /* 0x000fe400078e0210 */
[----:B------:R-:W-:Y:S02]  /*0790*/  IMAD.MOV R13, RZ, RZ, -R13 ;  /* 0x000000ffff0d7224 */ /* 0x000fe400078e0a0d */
[----:B------:R-:W-:Y:S01]  /*07a0*/  IMAD R17, R9, R17, R14 ;  /* 0x0000001109117224 */ /* 0x000fe200078e020e */
[----:B------:R-:W-:Y:S01]  /*07b0*/  ISETP.GT.U32.AND P2, PT, R15, R16, PT ;  /* 0x000000100f00720c */ /* 0x000fe20003f44070 */
[C---:B------:R-:W-:Y:S02]  /*07c0*/  IMAD R13, R8.reuse, R13, R7 ;  /* 0x0000000d080d7224 */ /* 0x040fe400078e0207 */
[----:B------:R-:W1:Y:S01]  /*07d0*/  LDC.64 R6, c[0x0][0x398] ;  /* 0x0000e600ff067b82 */ /* 0x000e620000000a00 */
[----:B------:R-:W-:Y:S02]  /*07e0*/  ISETP.GE.AND P5, PT, R17, R5, PT ;  /* 0x000000051100720c */ /* 0x000fe40003fa6270 */
[----:B------:R-:W-:-:S02]  /*07f0*/  ISETP.GT.U32.AND P1, PT, R8, R13, PT ;  /* 0x0000000d0800720c */ /* 0x000fc40003f24070 */
[----:B------:R-:W-:-:S05]  /*0800*/  SEL R2, R5, R2, !P5 ;  /* 0x0000000205027207 */ /* 0x000fca0006800000 */
[----:B------:R-:W-:-:S05]  /*0810*/  @!P2 IMAD.IADD R16, R16, 0x1, -R15 ;  /* 0x000000011010a824 */ /* 0x000fca00078e0a0f */
[----:B------:R-:W-:Y:S02]  /*0820*/  ISETP.GT.U32.AND P3, PT, R15, R16, PT ;  /* 0x000000100f00720c */ /* 0x000fe40003f64070 */
[----:B------:R-:W-:Y:S02]  /*0830*/  @!P1 IADD3 R13, PT, PT, R13, -R8, RZ ;  /* 0x800000080d0d9210 */ /* 0x000fe40007ffe0ff */
[----:B------:R-:W-:Y:S02]  /*0840*/  ISETP.NE.AND P1, PT, R4, RZ, PT ;  /* 0x000000ff0400720c */ /* 0x000fe40003f25270 */
[----:B------:R-:W-:Y:S01]  /*0850*/  ISETP.GT.U32.AND P2, PT, R8, R13, PT ;  /* 0x0000000d0800720c */ /* 0x000fe20003f44070 */
[----:B-1----:R-:W1:Y:S06]  /*0860*/  @P5 LDC R6, c[0x0][0x3a0] ;  /* 0x0000e800ff065b82 */ /* 0x002e6c0000000800 */
[----:B------:R-:W-:Y:S01]  /*0870*/  @!P3 IMAD.IADD R16, R16, 0x1, -R15 ;  /* 0x000000011010b824 */ /* 0x000fe200078e0a0f */
[----:B------:R-:W-:-:S02]  /*0880*/  ISETP.GE.AND P3, PT, R18, RZ, PT ;  /* 0x000000ff1200720c */ /* 0x000fc40003f66270 */
[----:B------:R-:W-:Y:S01]  /*0890*/  IADD3 R18, PT, PT, -R18, RZ, RZ ;  /* 0x000000ff12127210 */ /* 0x000fe20007ffe1ff */
[----:B------:R-:W2:Y:S01]  /*08a0*/  @P5 LDC R7, c[0x0][0x3a4] ;  /* 0x0000e900ff075b82 */ /* 0x000ea20000000800 */
[----:B------:R-:W-:Y:S01]  /*08b0*/  @!P4 IMAD.MOV R16, RZ, RZ, -R16 ;  /* 0x000000ffff10c224 */ /* 0x000fe200078e0a10 */
[----:B------:R-:W-:Y:S02]  /*08c0*/  @!P2 IADD3 R13, PT, PT, R13, -R8, RZ ;  /* 0x800000080d0da210 */ /* 0x000fe40007ffe0ff */
[----:B------:R-:W-:Y:S01]  /*08d0*/  SEL R8, R5, RZ, P5 ;  /* 0x000000ff05087207 */ /* 0x000fe20002800000 */
[----:B------:R-:W-:Y:S01]  /*08e0*/  IMAD R18, R11, R18, R0 ;  /* 0x000000120b127224 */ /* 0x000fe200078e0200 */
[----:B------:R-:W-:Y:S02]  /*08f0*/  @!P1 LOP3.LUT R16, RZ, R4, RZ, 0x33, !PT ;  /* 0x00000004ff109212 */ /* 0x000fe400078e33ff */
[----:B------:R-:W-:Y:S02]  /*0900*/  IADD3 R5, PT, PT, R17, -R8, RZ ;  /* 0x8000000811057210 */ /* 0x000fe40007ffe0ff */
[----:B------:R-:W-:-:S03]  /*0910*/  @!P3 IMAD.MOV R13, RZ, RZ, -R13 ;  /* 0x000000ffff0db224 */ /* 0x000fc600078e0a0d */
[----:B------:R-:W-:Y:S02]  /*0920*/  IMAD R2, R16, R2, R5 ;  /* 0x0000000210027224 */ /* 0x000fe400078e0205 */
[----:B------:R-:W-:-:S05]  /*0930*/  SEL R10, R10, R13, !P0 ;  /* 0x0000000d0a0a7207 */ /* 0x000fca0004000000 */
[----:B------:R-:W-:-:S04]  /*0940*/  IMAD R2, R2, R3, R10 ;  /* 0x0000000302027224 */ /* 0x000fc800078e020a */
[----:B------:R-:W-:Y:S01]  /*0950*/  IMAD R11, R2, R11, R18 ;  /* 0x0000000b020b7224 */ /* 0x000fe200078e0212 */
[----:B0-----:R-:W-:Y:S06]  /*0960*/  BRA.U !UP0, `(.L_x_0) ;  /* 0x0000000108187547 */ /* 0x001fec000b800000 */
[----:B-12---:R-:W-:Y:S01]  /*0970*/  IMAD.WIDE R2, R11, 0x4, R6 ;  /* 0x000000040b027825 */ /* 0x006fe200078e0206 */
[----:B------:R-:W0:Y:S05]  /*0980*/  LDC.64 R4, c[0x0][0x3a8] ;  /* 0x0000ea00ff047b82 */ /* 0x000e2a0000000a00 */
[----:B------:R-:W2:Y:S01]  /*0990*/  LDG.E R3, desc[UR4][R2.64] ;  /* 0x0000000402037981 */ /* 0x000ea2000c1e1900 */
[----:B0-----:R-:W-:-:S05]  /*09a0*/  IMAD.WIDE R4, R0, 0x4, R4 ;  /* 0x0000000400047825 */ /* 0x001fca00078e0204 */
[----:B--2---:R-:W-:Y:S01]  /*09b0*/  STG.E desc[UR4][R4.64], R3 ;  /* 0x0000000304007986 */ /* 0x004fe2000c101904 */
[----:B------:R-:W-:Y:S05]  /*09c0*/  EXIT ;  /* 0x000000000000794d */ /* 0x000fea0003800000 */
.L_x_0:
[----:B------:R-:W0:Y:S02]  /*09d0*/  LDC.64 R2, c[0x0][0x3a8] ;  /* 0x0000ea00ff027b82 */ /* 0x000e240000000a00 */
[----:B0-----:R-:W-:-:S06]  /*09e0*/  IMAD.WIDE R2, R0, 0x4, R2 ;  /* 0x0000000400027825 */ /* 0x001fcc00078e0202 */
[----:B------:R-:W3:Y:S01]  /*09f0*/  LDG.E R3, desc[UR4][R2.64] ;  /* 0x0000000402037981 */ /* 0x000ee2000c1e1900 */
[----:B-12---:R-:W-:-:S05]  /*0a00*/  IMAD.WIDE R6, R11, 0x4, R6 ;  /* 0x000000040b067825 */ /* 0x006fca00078e0206 */
[----:B---3--:R-:W-:Y:S01]  /*0a10*/  STG.E desc[UR4][R6.64], R3 ;  /* 0x0000000306007986 */ /* 0x008fe2000c101904 */
[----:B------:R-:W-:Y:S05]  /*0a20*/  EXIT ;  /* 0x000000000000794d */ /* 0x000fea0003800000 */
.L_x_1:
[----:B------:R-:W-:-:S00]  /*0a30*/  BRA `(.L_x_1) ;  /* 0xfffffffc00fc7947 */ /* 0x000fc0000383ffff */
[----:B------:R-:W-:-:S00]  /*0a40*/  NOP ;  /* 0x0000000000007918 */ /* 0x000fc00000000000 */
        /* <DEDUP_REMOVED lines=11> */
.L_x_3:


//--------------------- .text._Z9set_labeliiPiPf  --------------------------
	.section	.text._Z9set_labeliiPiPf,"ax",@progbits
	.align	128
        .global         _Z9set_labeliiPiPf
        .type           _Z9set_labeliiPiPf,@function
        .size           _Z9set_labeliiPiPf,(.L_x_4 - _Z9set_labeliiPiPf)
        .other          _Z9set_labeliiPiPf,@"STO_CUDA_ENTRY STV_DEFAULT"
_Z9set_labeliiPiPf:
.text._Z9set_labeliiPiPf:
[----:B------:R-:W-:Y:S01]  /*0000*/  LDC R1, c[0x0][0x37c] ;  /* 0x0000df00ff017b82 */ /* 0x000fe20000000800 */
[----:B------:R-:W0:Y:S07]  /*0010*/  S2R R5, SR_TID.X ;  /* 0x0000000000057919 */ /* 0x000e2e0000002100 */
[----:B------:R-:W0:Y:S08]  /*0020*/  S2UR UR4, SR_CTAID.X ;  /* 0x00000000000479c3 */ /* 0x000e300000002500 */
[----:B------:R-:W0:Y:S08]  /*0030*/  LDC R0, c[0x0][0x360] ;  /* 0x0000d800ff007b82 */ /* 0x000e300000000800 */
[----:B------:R-:W1:Y:S01]  /*0040*/  LDC.64 R2, c[0x0][0x380] ;  /* 0x0000e000ff027b82 */ /* 0x000e620000000a00 */
[----:B0-----:R-:W-:-:S02]  /*0050*/  IMAD R0, R0, UR4, R5 ;  /* 0x0000000400007c24 */ /* 0x001fc4000f8e0205 */
[----:B-1----:R-:W-:-:S05]  /*0060*/  IMAD R5, R3, R2, RZ ;  /* 0x0000000203057224 */ /* 0x002fca00078e02ff */
[----:B------:R-:W-:-:S13]  /*0070*/  ISETP.GE.AND P0, PT, R0, R5, PT ;  /* 0x000000050000720c */ /* 0x000fda0003f06270 */
[----:B------:R-:W-:Y:S05]  /*0080*/  @P0 EXIT ;  /* 0x000000000000094d */ /* 0x000fea0003800000 */
[----:B------:R-:W-:Y:S01]  /*0090*/  IABS R7, R3 ;  /* 0x0000000300077213 */ /* 0x000fe20000000000 */
[----:B------:R-:W0:Y:S01]  /*00a0*/  LDCU.64 UR4, c[0x0][0x358] ;  /* 0x00006b00ff0477ac */ /* 0x000e220008000a00 */
[----:B------:R-:W-:Y:S02]  /*00b0*/  IABS R8, R0 ;  /* 0x0000000000087213 */ /* 0x000fe40000000000 */
[----:B------:R-:W1:Y:S08]  /*00c0*/  I2F.RP R2, R7 ;  /* 0x0000000700027306 */ /* 0x000e700000209400 */
[----:B-1----:R-:W1:Y:S02]  /*00d0*/  MUFU.RCP R2, R2 ;  /* 0x0000000200027308 */ /* 0x002e640000001000 */
[----:B-1----:R-:W-:-:S06]  /*00e0*/  VIADD R4, R2, 0xffffffe ;  /* 0x0ffffffe02047836 */ /* 0x002fcc0000000000 */
[----:B------:R1:W2:Y:S02]  /*00f0*/  F2I.FTZ.U32.TRUNC.NTZ R5, R4 ;  /* 0x0000000400057305 */ /* 0x0002a4000021f000 */
[----:B-1----:R-:W-:Y:S02]  /*0100*/  HFMA2 R4, -RZ, RZ, 0, 0 ;  /* 0x00000000ff047431 */ /* 0x002fe400000001ff */
[----:B--2---:R-:W-:-:S04]  /*0110*/  IMAD.MOV R6, RZ, RZ, -R5 ;  /* 0x000000ffff067224 */ /* 0x004fc800078e0a05 */
[----:B------:R-:W-:-:S04]  /*0120*/  IMAD R9, R6, R7, RZ ;  /* 0x0000000706097224 */ /* 0x000fc800078e02ff */
[----:B------:R-:W-:-:S06]  /*0130*/  IMAD.HI.U32 R5, R5, R9, R4 ;  /* 0x0000000905057227 */ /* 0x000fcc00078e0004 */
[----:B------:R-:W-:Y:S02]  /*0140*/  IMAD.HI.U32 R6, R5, R8, RZ ;  /* 0x0000000805067227 */ /* 0x000fe400078e00ff */
[----:B------:R-:W1:Y:S02]  /*0150*/  LDC.64 R4, c[0x0][0x388] ;  /* 0x0000e200ff047b82 */ /* 0x000e640000000a00 */
[----:B------:R-:W-:-:S04]  /*0160*/  IMAD.MOV R2, RZ, RZ, -R6 ;  /* 0x000000ffff027224 */ /* 0x000fc800078e0a06 */
[----:B------:R-:W-:-:S05]  /*0170*/  IMAD R2, R7, R2, R8 ;  /* 0x0000000207027224 */ /* 0x000fca00078e0208 */
[----:B------:R-:W-:-:S13]  /*0180*/  ISETP.GT.U32.AND P2, PT, R7, R2, PT ;  /* 0x000000020700720c */ /* 0x000fda0003f44070 */
[-C--:B------:R-:W-:Y:S01]  /*0190*/  @!P2 IADD3 R2, PT, PT, R2, -R7.reuse, RZ ;  /* 0x800000070202a210 */ /* 0x080fe20007ffe0ff */
[----:B------:R-:W-:Y:S01]  /*01a0*/  @!P2 VIADD R6, R6, 0x1 ;  /* 0x000000010606a836 */ /* 0x000fe20000000000 */
[----:B------:R-:W-:Y:S02]  /*01b0*/  ISETP.NE.AND P2, PT, R3, RZ, PT ;  /* 0x000000ff0300720c */ /* 0x000fe40003f45270 */
[----:B------:R-:W-:Y:S02]  /*01c0*/  ISETP.GE.U32.AND P0, PT, R2, R7, PT ;  /* 0x000000070200720c */ /* 0x000fe40003f06070 */
[----:B------:R-:W-:-:S04]  /*01d0*/  LOP3.LUT R2, R0, R3, RZ, 0x3c, !PT ;  /* 0x0000000300027212 */ /* 0x000fc800078e3cff */
[----:B------:R-:W-:-:S07]  /*01e0*/  ISETP.GE.AND P1, PT, R2, RZ, PT ;  /* 0x000000ff0200720c */ /* 0x000fce0003f26270 */
[----:B------:R-:W-:-:S05]  /*01f0*/  @P0 IADD3 R6, PT, PT, R6, 0x1, RZ ;  /* 0x0000000106060810 */ /* 0x000fca0007ffe0ff */
[----:B------:R-:W-:Y:S02]  /*0200*/  IMAD.MOV.U32 R9, RZ, RZ, R6 ;  /* 0x000000ffff097224 */ /* 0x000fe400078e0006 */
[----:B------:R-:W2:Y:S03]  /*0210*/  LDC.64 R6, c[0x0][0x390] ;  /* 0x0000e400ff067b82 */ /* 0x000ea60000000a00 */
[----:B------:R-:W-:Y:S02]  /*0220*/  @!P1 IADD3 R9, PT, PT, -R9, RZ, RZ ;  /* 0x000000ff09099210 */ /* 0x000fe40007ffe1ff */
[----:B------:R-:W-:-:S05]  /*0230*/  @!P2 LOP3.LUT R9, RZ, R3, RZ, 0x33, !PT ;  /* 0x00000003ff09a212 */ /* 0x000fca00078e33ff */
[----:B-1----:R-:W-:-:S06]  /*0240*/  IMAD.WIDE R4, R9, 0x4, R4 ;  /* 0x0000000409047825 */ /* 0x002fcc00078e0204 */
[----:B0-----:R-:W3:Y:S01]  /*0250*/  LDG.E R4, desc[UR4][R4.64] ;  /* 0x0000000404047981 */ /* 0x001ee2000c1e1900 */
[----:B------:R-:W-:-:S04]  /*0260*/  IMAD.MOV R9, RZ, RZ, -R9 ;  /* 0x000000ffff097224 */ /* 0x000fc800078e0a09 */
[----:B------:R-:W-:-:S05]  /*0270*/  IMAD R3, R3, R9, R0 ;  /* 0x0000000903037224 */ /* 0x000fca00078e0200 */
[----:B---3--:R-:W-:Y:S01]  /*0280*/  ISETP.EQ.AND P0, PT, R4, R3, PT ;  /* 0x000000030400720c */ /* 0x008fe20003f02270 */
[----:B--2---:R-:W-:-:S03]  /*0290*/  IMAD.WIDE R2, R0, 0x4, R6 ;  /* 0x0000000400027825 */ /* 0x004fc600078e0206 */
[----:B------:R-:W-:-:S04]  /*02a0*/  SEL R8, RZ, 0xffffffff, !P0 ;  /* 0xffffffffff087807 */ /* 0x000fc80004000000 */
[----:B------:R-:W-:-:S05]  /*02b0*/  I2FP.F32.S32 R7, R8 ;  /* 0x0000000800077245 */ /* 0x000fca0000201400 */
[----:B------:R-:W-:Y:S01]  /*02c0*/  STG.E desc[UR4][R2.64], R7 ;  /* 0x0000000702007986 */ /* 0x000fe2000c101904 */
[----:B------:R-:W-:Y:S05]  /*02d0*/  EXIT ;  /* 0x000000000000794d */ /* 0x000fea0003800000 */
.L_x_2:
        /* <DEDUP_REMOVED lines=10> */
.L_x_4:


//--------------------- .nv.shared.reserved.0     --------------------------
	.section	.nv.shared.reserved.0,"aw",@nobits
	.weak		__nv_reservedSMEM_offset_0_alias
	.size		__nv_reservedSMEM_offset_0_alias, 0, 64
	.other		__nv_reservedSMEM_offset_0_alias,@"STO_CUDA_RESERVED_SHARED STV_DEFAULT"
__nv_reservedSMEM_offset_0_alias:
	.zero		0
	.zero		64


//--------------------- .nv.constant0._Z7concat2iiiiiiPfS_S_ --------------------------
	.section	.nv.constant0._Z7concat2iiiiiiPfS_S_,"a",@progbits
	.sectionflags	@""
	.align	4
.nv.constant0._Z7concat2iiiiiiPfS_S_:
	.zero		944


//--------------------- .nv.constant0._Z9set_labeliiPiPf --------------------------
	.section	.nv.constant0._Z9set_labeliiPiPf,"a",@progbits
	.sectionflags	@""
	.align	4
.nv.constant0._Z9set_labeliiPiPf:
	.zero		920


//--------------------- SYMBOLS --------------------------

	.type		.nv.reservedSmem.offset0,@object
	.size		.nv.reservedSmem.offset0,0x4
